//
// Generated by NVIDIA NVVM Compiler
//
// Compiler Build ID: CL-36424714
// Cuda compilation tools, release 13.0, V13.0.88
// Based on NVVM 20.0.0
//

.version 9.0
.target sm_100
.address_size 64

	// .globl	_Z36mla_indexer_prolog_quant_demo_kernelPfS_S_S_S_S_
.global .align 4 .b8 x[64];
.global .align 4 .b8 w_dq[64];
.global .align 4 .b8 w_qb[64];
.global .align 4 .b8 w_proj[32];
.global .align 4 .b8 q_norm[64];
.global .align 4 .b8 q_out[64];
.global .align 4 .b8 weights[32];

.visible .entry _Z36mla_indexer_prolog_quant_demo_kernelPfS_S_S_S_S_(
	.param .u64 .ptr .align 1 _Z36mla_indexer_prolog_quant_demo_kernelPfS_S_S_S_S__param_0,
	.param .u64 .ptr .align 1 _Z36mla_indexer_prolog_quant_demo_kernelPfS_S_S_S_S__param_1,
	.param .u64 .ptr .align 1 _Z36mla_indexer_prolog_quant_demo_kernelPfS_S_S_S_S__param_2,
	.param .u64 .ptr .align 1 _Z36mla_indexer_prolog_quant_demo_kernelPfS_S_S_S_S__param_3,
	.param .u64 .ptr .align 1 _Z36mla_indexer_prolog_quant_demo_kernelPfS_S_S_S_S__param_4,
	.param .u64 .ptr .align 1 _Z36mla_indexer_prolog_quant_demo_kernelPfS_S_S_S_S__param_5
)
{
	.reg .pred 	%p<13>;
	.reg .b32 	%r<17>;
	.reg .b32 	%f<43>;
	.reg .b64 	%rd<73>;

	ld.param.u64 	%rd1, [_Z36mla_indexer_prolog_quant_demo_kernelPfS_S_S_S_S__param_0];
	ld.param.u64 	%rd2, [_Z36mla_indexer_prolog_quant_demo_kernelPfS_S_S_S_S__param_1];
	ld.param.u64 	%rd3, [_Z36mla_indexer_prolog_quant_demo_kernelPfS_S_S_S_S__param_2];
	ld.param.u64 	%rd4, [_Z36mla_indexer_prolog_quant_demo_kernelPfS_S_S_S_S__param_3];
	ld.param.u64 	%rd5, [_Z36mla_indexer_prolog_quant_demo_kernelPfS_S_S_S_S__param_4];
	ld.param.u64 	%rd6, [_Z36mla_indexer_prolog_quant_demo_kernelPfS_S_S_S_S__param_5];
	mov.u32 	%r3, %tid.y;
	mov.u32 	%r4, %ctaid.y;
	mov.u32 	%r5, %ntid.y;
	mad.lo.s32 	%r1, %r4, %r5, %r3;
	mov.u32 	%r6, %tid.x;
	mov.u32 	%r7, %ctaid.x;
	mov.u32 	%r8, %ntid.x;
	mad.lo.s32 	%r2, %r7, %r8, %r6;
	setp.lt.u32 	%p3, %r1, 4;
	setp.lt.s32 	%p4, %r2, 4;
	and.pred  	%p1, %p3, %p4;
	not.pred 	%p5, %p1;
	@%p5 bra 	$L__BB0_2;
	cvta.to.global.u64 	%rd7, %rd1;
	cvta.to.global.u64 	%rd8, %rd2;
	cvta.to.global.u64 	%rd9, %rd3;
	shl.b32 	%r9, %r1, 2;
	add.s32 	%r10, %r9, %r2;
	mul.wide.s32 	%rd10, %r10, 4;
	add.s64 	%rd11, %rd7, %rd10;
	ld.global.f32 	%f1, [%rd11];
	mul.wide.u32 	%rd12, %r1, 16;
	mov.u64 	%rd13, x;
	add.s64 	%rd14, %rd13, %rd12;
	mul.wide.s32 	%rd15, %r2, 4;
	add.s64 	%rd16, %rd14, %rd15;
	st.global.f32 	[%rd16], %f1;
	add.s64 	%rd17, %rd8, %rd10;
	ld.global.f32 	%f2, [%rd17];
	mov.u64 	%rd18, w_dq;
	add.s64 	%rd19, %rd18, %rd12;
	add.s64 	%rd20, %rd19, %rd15;
	st.global.f32 	[%rd20], %f2;
	add.s64 	%rd21, %rd9, %rd10;
	ld.global.f32 	%f3, [%rd21];
	mov.u64 	%rd22, w_qb;
	add.s64 	%rd23, %rd22, %rd12;
	add.s64 	%rd24, %rd23, %rd15;
	st.global.f32 	[%rd24], %f3;
$L__BB0_2:
	setp.lt.u32 	%p6, %r1, 4;
	setp.lt.s32 	%p7, %r2, 2;
	and.pred  	%p2, %p6, %p7;
	not.pred 	%p8, %p2;
	@%p8 bra 	$L__BB0_4;
	shl.b32 	%r11, %r1, 1;
	add.s32 	%r12, %r11, %r2;
	cvta.to.global.u64 	%rd25, %rd4;
	mul.wide.s32 	%rd26, %r12, 4;
	add.s64 	%rd27, %rd25, %rd26;
	ld.global.f32 	%f4, [%rd27];
	mul.wide.u32 	%rd28, %r1, 8;
	mov.u64 	%rd29, w_proj;
	add.s64 	%rd30, %rd29, %rd28;
	mul.wide.s32 	%rd31, %r2, 4;
	add.s64 	%rd32, %rd30, %rd31;
	st.global.f32 	[%rd32], %f4;
$L__BB0_4:
	@%p5 bra 	$L__BB0_6;
	mul.wide.s32 	%rd33, %r2, 4;
	mov.u64 	%rd34, w_dq;
	add.s64 	%rd35, %rd34, %rd33;
	mul.wide.u32 	%rd36, %r1, 16;
	mov.u64 	%rd37, x;
	add.s64 	%rd38, %rd37, %rd36;
	ld.global.f32 	%f5, [%rd38];
	ld.global.f32 	%f6, [%rd35];
	fma.rn.f32 	%f7, %f5, %f6, 0f00000000;
	ld.global.f32 	%f8, [%rd38+4];
	ld.global.f32 	%f9, [%rd35+16];
	fma.rn.f32 	%f10, %f8, %f9, %f7;
	ld.global.f32 	%f11, [%rd38+8];
	ld.global.f32 	%f12, [%rd35+32];
	fma.rn.f32 	%f13, %f11, %f12, %f10;
	ld.global.f32 	%f14, [%rd38+12];
	ld.global.f32 	%f15, [%rd35+48];
	fma.rn.f32 	%f16, %f14, %f15, %f13;
	mov.u64 	%rd39, q_norm;
	add.s64 	%rd40, %rd39, %rd36;
	add.s64 	%rd41, %rd40, %rd33;
	st.global.f32 	[%rd41], %f16;
	mov.u64 	%rd42, w_qb;
	add.s64 	%rd43, %rd42, %rd33;
	ld.global.f32 	%f17, [%rd40];
	ld.global.f32 	%f18, [%rd43];
	fma.rn.f32 	%f19, %f17, %f18, 0f00000000;
	ld.global.f32 	%f20, [%rd40+4];
	ld.global.f32 	%f21, [%rd43+16];
	fma.rn.f32 	%f22, %f20, %f21, %f19;
	ld.global.f32 	%f23, [%rd40+8];
	ld.global.f32 	%f24, [%rd43+32];
	fma.rn.f32 	%f25, %f23, %f24, %f22;
	ld.global.f32 	%f26, [%rd40+12];
	ld.global.f32 	%f27, [%rd43+48];
	fma.rn.f32 	%f28, %f26, %f27, %f25;
	mov.u64 	%rd44, q_out;
	add.s64 	%rd45, %rd44, %rd36;
	add.s64 	%rd46, %rd45, %rd33;
	st.global.f32 	[%rd46], %f28;
$L__BB0_6:
	@%p8 bra 	$L__BB0_8;
	mul.wide.s32 	%rd47, %r2, 4;
	mov.u64 	%rd48, w_proj;
	add.s64 	%rd49, %rd48, %rd47;
	mul.wide.u32 	%rd50, %r1, 16;
	mov.u64 	%rd51, x;
	add.s64 	%rd52, %rd51, %rd50;
	ld.global.f32 	%f29, [%rd52];
	ld.global.f32 	%f30, [%rd49];
	fma.rn.f32 	%f31, %f29, %f30, 0f00000000;
	ld.global.f32 	%f32, [%rd52+4];
	ld.global.f32 	%f33, [%rd49+8];
	fma.rn.f32 	%f34, %f32, %f33, %f31;
	ld.global.f32 	%f35, [%rd52+8];
	ld.global.f32 	%f36, [%rd49+16];
	fma.rn.f32 	%f37, %f35, %f36, %f34;
	ld.global.f32 	%f38, [%rd52+12];
	ld.global.f32 	%f39, [%rd49+24];
	fma.rn.f32 	%f40, %f38, %f39, %f37;
	mul.wide.u32 	%rd53, %r1, 8;
	mov.u64 	%rd54, weights;
	add.s64 	%rd55, %rd54, %rd53;
	add.s64 	%rd56, %rd55, %rd47;
	st.global.f32 	[%rd56], %f40;
$L__BB0_8:
	@%p5 bra 	$L__BB0_10;
	mul.wide.u32 	%rd57, %r1, 16;
	mov.u64 	%rd58, q_out;
	add.s64 	%rd59, %rd58, %rd57;
	mul.wide.s32 	%rd60, %r2, 4;
	add.s64 	%rd61, %rd59, %rd60;
	ld.global.f32 	%f41, [%rd61];
	shl.b32 	%r13, %r1, 2;
	add.s32 	%r14, %r13, %r2;
	cvta.to.global.u64 	%rd62, %rd5;
	mul.wide.s32 	%rd63, %r14, 4;
	add.s64 	%rd64, %rd62, %rd63;
	st.global.f32 	[%rd64], %f41;
$L__BB0_10:
	@%p8 bra 	$L__BB0_12;
	mul.wide.u32 	%rd65, %r1, 8;
	mov.u64 	%rd66, weights;
	add.s64 	%rd67, %rd66, %rd65;
	mul.wide.s32 	%rd68, %r2, 4;
	add.s64 	%rd69, %rd67, %rd68;
	ld.global.f32 	%f42, [%rd69];
	shl.b32 	%r15, %r1, 1;
	add.s32 	%r16, %r15, %r2;
	cvta.to.global.u64 	%rd70, %rd6;
	mul.wide.s32 	%rd71, %r16, 4;
	add.s64 	%rd72, %rd70, %rd71;
	st.global.f32 	[%rd72], %f42;
$L__BB0_12:
	ret;

}


// ===== COMPILED SASS (sm_100) =====

	.target	sm_100

	.elftype	@"ET_EXEC"


//--------------------- .note.nv.tkinfo           --------------------------
	.section	.note.nv.tkinfo,"",@"SHT_NOTE"
	.sectionflags	@"SHF_NOTE_NV_TKINFO"
	.tkinfo
        /*0018*/ 	.word	0x00000002
        /*0030*/ 	.string	""
        /*0030*/ 	.string	"ptxas"
        /*0030*/ 	.string	"Cuda compilation tools, release 13.0, V13.0.88"
        /*0030*/ 	.string	"Build cuda_13.0.r13.0/compiler.36424714_0"
        /*0030*/ 	.string	"-arch sm_100 -m 64 "



//--------------------- .note.nv.cuinfo           --------------------------
	.section	.note.nv.cuinfo,"",@"SHT_NOTE"
	.sectionflags	@"SHF_NOTE_NV_CUINFO"
        /*0018*/ 	.short	0x0002
        /*001a*/ 	.short	0x0064
        /*001c*/ 	.short	0x0082
	.zero		2


//--------------------- .nv.info                  --------------------------
	.section	.nv.info,"",@"SHT_CUDA_INFO"
	.align	4


	//----- nvinfo : EIATTR_REGCOUNT
	.align		4
        /*0000*/ 	.byte	0x04, 0x2f
        /*0002*/ 	.short	(.L_8 - .L_7)
	.align		4
.L_7:
        /*0004*/ 	.word	index@(_Z36mla_indexer_prolog_quant_demo_kernelPfS_S_S_S_S_)
        /*0008*/ 	.word	0x0000001c


	//----- nvinfo : EIATTR_FRAME_SIZE
	.align		4
.L_8:
        /*000c*/ 	.byte	0x04, 0x11
        /*000e*/ 	.short	(.L_10 - .L_9)
	.align		4
.L_9:
        /*0010*/ 	.word	index@(_Z36mla_indexer_prolog_quant_demo_kernelPfS_S_S_S_S_)
        /*0014*/ 	.word	0x00000000


	//----- nvinfo : EIATTR_MIN_STACK_SIZE
	.align		4
.L_10:
        /*0018*/ 	.byte	0x04, 0x12
        /*001a*/ 	.short	(.L_12 - .L_11)
	.align		4
.L_11:
        /*001c*/ 	.word	index@(_Z36mla_indexer_prolog_quant_demo_kernelPfS_S_S_S_S_)
        /*0020*/ 	.word	0x00000000
.L_12:


//--------------------- .nv.compat                --------------------------
	.section	.nv.compat,"",@"SHT_CUDA_COMPAT_INFO"
	.align	4
        /*0000*/ 	.byte	0x02, 0x09, 0x00, 0x00, 0x02, 0x02, 0x01, 0x00, 0x02, 0x05, 0x05, 0x00, 0x03, 0x07, 0x01, 0x01
        /*0010*/ 	.byte	0x02, 0x03, 0x00, 0x00, 0x02, 0x06, 0x01, 0x00, 0x04, 0x0b, 0x08, 0x00, 0x09, 0x00, 0x00, 0x00
        /*0020*/ 	.byte	0x00, 0x00, 0x00, 0x00


//--------------------- .nv.info._Z36mla_indexer_prolog_quant_demo_kernelPfS_S_S_S_S_ --------------------------
	.section	.nv.info._Z36mla_indexer_prolog_quant_demo_kernelPfS_S_S_S_S_,"",@"SHT_CUDA_INFO"
	.sectionflags	@""
	.align	4


	//----- nvinfo : EIATTR_CUDA_API_VERSION
	.align		4
        /*0000*/ 	.byte	0x04, 0x37
        /*0002*/ 	.short	(.L_14 - .L_13)
.L_13:
        /*0004*/ 	.word	0x00000082


	//----- nvinfo : EIATTR_KPARAM_INFO
	.align		4
.L_14:
        /*0008*/ 	.byte	0x04, 0x17
        /*000a*/ 	.short	(.L_16 - .L_15)
.L_15:
        /*000c*/ 	.word	0x00000000
        /*0010*/ 	.short	0x0005
        /*0012*/ 	.short	0x0028
        /*0014*/ 	.byte	0x00, 0xf5, 0x21, 0x00


	//----- nvinfo : EIATTR_KPARAM_INFO
	.align		4
.L_16:
        /*0018*/ 	.byte	0x04, 0x17
        /*001a*/ 	.short	(.L_18 - .L_17)
.L_17:
        /*001c*/ 	.word	0x00000000
        /*0020*/ 	.short	0x0004
        /*0022*/ 	.short	0x0020
        /*0024*/ 	.byte	0x00, 0xf5, 0x21, 0x00


	//----- nvinfo : EIATTR_KPARAM_INFO
	.align		4
.L_18:
        /*0028*/ 	.byte	0x04, 0x17
        /*002a*/ 	.short	(.L_20 - .L_19)
.L_19:
        /*002c*/ 	.word	0x00000000
        /*0030*/ 	.short	0x0003
        /*0032*/ 	.short	0x0018
        /*0034*/ 	.byte	0x00, 0xf5, 0x21, 0x00


	//----- nvinfo : EIATTR_KPARAM_INFO
	.align		4
.L_20:
        /*0038*/ 	.byte	0x04, 0x17
        /*003a*/ 	.short	(.L_22 - .L_21)
.L_21:
        /*003c*/ 	.word	0x00000000
        /*0040*/ 	.short	0x0002
        /*0042*/ 	.short	0x0010
        /*0044*/ 	.byte	0x00, 0xf5, 0x21, 0x00


	//----- nvinfo : EIATTR_KPARAM_INFO
	.align		4
.L_22:
        /*0048*/ 	.byte	0x04, 0x17
        /*004a*/ 	.short	(.L_24 - .L_23)
.L_23:
        /*004c*/ 	.word	0x00000000
        /*0050*/ 	.short	0x0001
        /*0052*/ 	.short	0x0008
        /*0054*/ 	.byte	0x00, 0xf5, 0x21, 0x00


	//----- nvinfo : EIATTR_KPARAM_INFO
	.align		4
.L_24:
        /*0058*/ 	.byte	0x04, 0x17
        /*005a*/ 	.short	(.L_26 - .L_25)
.L_25:
        /*005c*/ 	.word	0x00000000
        /*0060*/ 	.short	0x0000
        /*0062*/ 	.short	0x0000
        /*0064*/ 	.byte	0x00, 0xf5, 0x21, 0x00


	//----- nvinfo : EIATTR_SPARSE_MMA_MASK
	.align		4
.L_26:
        /*0068*/ 	.byte	0x03, 0x50
        /*006a*/ 	.short	0x0000


	//----- nvinfo : EIATTR_MAXREG_COUNT
	.align		4
        /*006c*/ 	.byte	0x03, 0x1b
        /*006e*/ 	.short	0x00ff


	//----- nvinfo : EIATTR_MERCURY_ISA_VERSION
	.align		4
        /*0070*/ 	.byte	0x03, 0x5f
        /*0072*/ 	.short	0x0101


	//----- nvinfo : EIATTR_VRC_CTA_INIT_COUNT
	.align		4
        /*0074*/ 	.byte	0x02, 0x4a
	.zero		1
	.zero		1


	//----- nvinfo : EIATTR_EXIT_INSTR_OFFSETS
	.align		4
        /*0078*/ 	.byte	0x04, 0x1c
        /*007a*/ 	.short	(.L_28 - .L_27)


	//   ....[0]....
.L_27:
        /*007c*/ 	.word	0x00000770


	//   ....[1]....
        /*0080*/ 	.word	0x00000800


	//----- nvinfo : EIATTR_CRS_STACK_SIZE
	.align		4
.L_28:
        /*0084*/ 	.byte	0x04, 0x1e
        /*0086*/ 	.short	(.L_30 - .L_29)
.L_29:
        /*0088*/ 	.word	0x00000000


	//----- nvinfo : EIATTR_CBANK_PARAM_SIZE
	.align		4
.L_30:
        /*008c*/ 	.byte	0x03, 0x19
        /*008e*/ 	.short	0x0030


	//----- nvinfo : EIATTR_PARAM_CBANK
	.align		4
        /*0090*/ 	.byte	0x04, 0x0a
        /*0092*/ 	.short	(.L_32 - .L_31)
	.align		4
.L_31:
        /*0094*/ 	.word	index@(.nv.constant0._Z36mla_indexer_prolog_quant_demo_kernelPfS_S_S_S_S_)
        /*0098*/ 	.short	0x0380
        /*009a*/ 	.short	0x0030


	//----- nvinfo : EIATTR_SW_WAR
	.align		4
.L_32:
        /*009c*/ 	.byte	0x04, 0x36
        /*009e*/ 	.short	(.L_34 - .L_33)
.L_33:
        /*00a0*/ 	.word	0x00000008
.L_34:


//--------------------- .nv.callgraph             --------------------------
	.section	.nv.callgraph,"",@"SHT_CUDA_CALLGRAPH"
	.align	4
	.sectionentsize	8
	.align		4
        /*0000*/ 	.word	0x00000000
	.align		4
        /*0004*/ 	.word	0xffffffff
	.align		4
        /*0008*/ 	.word	0x00000000
	.align		4
        /*000c*/ 	.word	0xfffffffe
	.align		4
        /*0010*/ 	.word	0x00000000
	.align		4
        /*0014*/ 	.word	0xfffffffd
	.align		4
        /*0018*/ 	.word	0x00000000
	.align		4
        /*001c*/ 	.word	0xfffffffc


//--------------------- .nv.constant4             --------------------------
	.section	.nv.constant4,"a",@progbits
	.align	8
	.align		8
.nv.constant4:
        /*0000*/ 	.dword	x
	.align		8
        /*0008*/ 	.dword	w_dq
	.align		8
        /*0010*/ 	.dword	w_qb
	.align		8
        /*0018*/ 	.dword	w_proj
	.align		8
        /*0020*/ 	.dword	q_norm
	.align		8
        /*0028*/ 	.dword	q_out
	.align		8
        /*0030*/ 	.dword	weights


//--------------------- .text._Z36mla_indexer_prolog_quant_demo_kernelPfS_S_S_S_S_ --------------------------
	.section	.text._Z36mla_indexer_prolog_quant_demo_kernelPfS_S_S_S_S_,"ax",@progbits
	.align	128
        .global         _Z36mla_indexer_prolog_quant_demo_kernelPfS_S_S_S_S_
        .type           _Z36mla_indexer_prolog_quant_demo_kernelPfS_S_S_S_S_,@function
        .size           _Z36mla_indexer_prolog_quant_demo_kernelPfS_S_S_S_S_,(.L_x_7 - _Z36mla_indexer_prolog_quant_demo_kernelPfS_S_S_S_S_)
        .other          _Z36mla_indexer_prolog_quant_demo_kernelPfS_S_S_S_S_,@"STO_CUDA_ENTRY STV_DEFAULT"
_Z36mla_indexer_prolog_quant_demo_kernelPfS_S_S_S_S_:
.text._Z36mla_indexer_prolog_quant_demo_kernelPfS_S_S_S_S_:
[----:B------:R-:W-:Y:S01]  /*0000*/  LDC R1, c[0x0][0x37c] ;  /* 0x0000df00ff017b82 */ /* 0x000fe20000000800 */
[----:B------:R-:W0:Y:S07]  /*0010*/  S2R R6, SR_TID.X ;  /* 0x0000000000067919 */ /* 0x000e2e0000002100 */
[----:B------:R-:W1:Y:S01]  /*0020*/  LDC R0, c[0x0][0x364] ;  /* 0x0000d900ff007b82 */ /* 0x000e620000000800 */
[----:B------:R-:W-:Y:S01]  /*0030*/  BSSY.RECONVERGENT B0, `(.L_x_0) ;  /* 0x0000027000007945 */ /* 0x000fe20003800200 */
[----:B------:R-:W1:Y:S06]  /*0040*/  S2R R7, SR_TID.Y ;  /* 0x0000000000077919 */ /* 0x000e6c0000002200 */
[----:B------:R-:W0:Y:S08]  /*0050*/  S2UR UR5, SR_CTAID.X ;  /* 0x00000000000579c3 */ /* 0x000e300000002500 */
[----:B------:R-:W0:Y:S08]  /*0060*/  LDC R3, c[0x0][0x360] ;  /* 0x0000d800ff037b82 */ /* 0x000e300000000800 */
[----:B------:R-:W1:Y:S01]  /*0070*/  S2UR UR4, SR_CTAID.Y ;  /* 0x00000000000479c3 */ /* 0x000e620000002600 */
[----:B0-----:R-:W-:-:S05]  /*0080*/  IMAD R6, R3, UR5, R6 ;  /* 0x0000000503067c24 */ /* 0x001fca000f8e0206 */
[C---:B------:R-:W-:Y:S02]  /*0090*/  ISETP.GE.AND P0, PT, R6.reuse, 0x2, PT ;  /* 0x000000020600780c */ /* 0x040fe40003f06270 */
[----:B------:R-:W-:Y:S01]  /*00a0*/  ISETP.GE.AND P1, PT, R6, 0x4, PT ;  /* 0x000000040600780c */ /* 0x000fe20003f26270 */
[----:B-1----:R-:W-:Y:S01]  /*00b0*/  IMAD R7, R0, UR4, R7 ;  /* 0x0000000400077c24 */ /* 0x002fe2000f8e0207 */
[----:B------:R-:W0:Y:S04]  /*00c0*/  LDCU.64 UR4, c[0x0][0x358] ;  /* 0x00006b00ff0477ac */ /* 0x000e280008000a00 */
[C---:B------:R-:W-:Y:S02]  /*00d0*/  ISETP.LT.U32.AND P0, PT, R7.reuse, 0x4, !P0 ;  /* 0x000000040700780c */ /* 0x040fe40004701070 */
[----:B------:R-:W-:-:S11]  /*00e0*/  ISETP.LT.U32.AND P1, PT, R7, 0x4, !P1 ;  /* 0x000000040700780c */ /* 0x000fd60004f21070 */
[----:B------:R-:W1:Y:S08]  /*00f0*/  @P0 LDC.64 R2, c[0x4][0x18] ;  /* 0x01000600ff020b82 */ /* 0x000e700000000a00 */
[----:B------:R-:W2:Y:S01]  /*0100*/  @P0 LDC.64 R4, c[0x4][RZ] ;  /* 0x01000000ff040b82 */ /* 0x000ea20000000a00 */
[----:B-1----:R-:W-:-:S04]  /*0110*/  @P0 IMAD.WIDE R2, R6, 0x4, R2 ;  /* 0x0000000406020825 */ /* 0x002fc800078e0202 */
[----:B--2---:R-:W-:Y:S01]  /*0120*/  @P0 IMAD.WIDE.U32 R4, R7, 0x10, R4 ;  /* 0x0000001007040825 */ /* 0x004fe200078e0004 */
[----:B0-----:R-:W-:Y:S06]  /*0130*/  @!P1 BRA `(.L_x_1) ;  /* 0x0000000000589947 */ /* 0x001fec0003800000 */
[----:B------:R-:W0:Y:S01]  /*0140*/  LDC.64 R8, c[0x0][0x380] ;  /* 0x0000e000ff087b82 */ /* 0x000e220000000a00 */
[----:B------:R-:W-:-:S07]  /*0150*/  LEA R0, R7, R6, 0x2 ;  /* 0x0000000607007211 */ /* 0x000fce00078e10ff */
[----:B------:R-:W1:Y:S08]  /*0160*/  LDC.64 R10, c[0x4][RZ] ;  /* 0x01000000ff0a7b82 */ /* 0x000e700000000a00 */
[----:B------:R-:W2:Y:S01]  /*0170*/  LDC.64 R12, c[0x0][0x388] ;  /* 0x0000e200ff0c7b82 */ /* 0x000ea20000000a00 */
[----:B0-----:R-:W-:-:S07]  /*0180*/  IMAD.WIDE R8, R0, 0x4, R8 ;  /* 0x0000000400087825 */ /* 0x001fce00078e0208 */
[----:B------:R-:W0:Y:S01]  /*0190*/  LDC.64 R14, c[0x4][0x8] ;  /* 0x01000200ff0e7b82 */ /* 0x000e220000000a00 */
[----:B------:R-:W3:Y:S01]  /*01a0*/  LDG.E R19, desc[UR4][R8.64] ;  /* 0x0000000408137981 */ /* 0x000ee2000c1e1900 */
[----:B-1----:R-:W-:-:S06]  /*01b0*/  IMAD.WIDE.U32 R10, R7, 0x10, R10 ;  /* 0x00000010070a7825 */ /* 0x002fcc00078e000a */
[----:B------:R-:W1:Y:S01]  /*01c0*/  LDC.64 R16, c[0x0][0x390] ;  /* 0x0000e400ff107b82 */ /* 0x000e620000000a00 */
[----:B------:R-:W-:-:S04]  /*01d0*/  IMAD.WIDE R10, R6, 0x4, R10 ;  /* 0x00000004060a7825 */ /* 0x000fc800078e020a */
[----:B--2---:R-:W-:Y:S01]  /*01e0*/  IMAD.WIDE R12, R0, 0x4, R12 ;  /* 0x00000004000c7825 */ /* 0x004fe200078e020c */
[----:B---3--:R2:W-:Y:S05]  /*01f0*/  STG.E desc[UR4][R10.64], R19 ;  /* 0x000000130a007986 */ /* 0x0085ea000c101904 */
[----:B------:R-:W3:Y:S01]  /*0200*/  LDG.E R13, desc[UR4][R12.64] ;  /* 0x000000040c0d7981 */ /* 0x000ee2000c1e1900 */
[----:B0-----:R-:W-:-:S04]  /*0210*/  IMAD.WIDE.U32 R14, R7, 0x10, R14 ;  /* 0x00000010070e7825 */ /* 0x001fc800078e000e */
[----:B-1----:R-:W-:Y:S02]  /*0220*/  IMAD.WIDE R8, R0, 0x4, R16 ;  /* 0x0000000400087825 */ /* 0x002fe400078e0210 */
[----:B------:R-:W0:Y:S02]  /*0230*/  LDC.64 R16, c[0x4][0x10] ;  /* 0x01000400ff107b82 */ /* 0x000e240000000a00 */
[----:B------:R-:W-:-:S05]  /*0240*/  IMAD.WIDE R14, R6, 0x4, R14 ;  /* 0x00000004060e7825 */ /* 0x000fca00078e020e */
[----:B---3--:R2:W-:Y:S04]  /*0250*/  STG.E desc[UR4][R14.64], R13 ;  /* 0x0000000d0e007986 */ /* 0x0085e8000c101904 */
[----:B------:R-:W3:Y:S01]  /*0260*/  LDG.E R9, desc[UR4][R8.64] ;  /* 0x0000000408097981 */ /* 0x000ee2000c1e1900 */
[----:B0-----:R-:W-:-:S04]  /*0270*/  IMAD.WIDE.U32 R16, R7, 0x10, R16 ;  /* 0x0000001007107825 */ /* 0x001fc800078e0010 */
[----:B------:R-:W-:-:S05]  /*0280*/  IMAD.WIDE R16, R6, 0x4, R16 ;  /* 0x0000000406107825 */ /* 0x000fca00078e0210 */
[----:B---3--:R2:W-:Y:S02]  /*0290*/  STG.E desc[UR4][R16.64], R9 ;  /* 0x0000000910007986 */ /* 0x0085e4000c101904 */
.L_x_1:
[----:B------:R-:W-:Y:S05]  /*02a0*/  BSYNC.RECONVERGENT B0 ;  /* 0x0000000000007941 */ /* 0x000fea0003800200 */
.L_x_0:
[----:B------:R-:W-:Y:S04]  /*02b0*/  BSSY.RECONVERGENT B0, `(.L_x_2) ;  /* 0x000000a000007945 */ /* 0x000fe80003800200 */
[----:B------:R-:W-:Y:S05]  /*02c0*/  @!P0 BRA `(.L_x_3) ;  /* 0x0000000000208947 */ /* 0x000fea0003800000 */
[----:B--2---:R-:W0:Y:S01]  /*02d0*/  LDC.64 R8, c[0x0][0x398] ;  /* 0x0000e600ff087b82 */ /* 0x004e220000000a00 */
[----:B------:R-:W-:-:S05]  /*02e0*/  LEA R11, R7, R6, 0x1 ;  /* 0x00000006070b7211 */ /* 0x000fca00078e08ff */
[----:B0-----:R-:W-:Y:S02]  /*02f0*/  IMAD.WIDE R8, R11, 0x4, R8 ;  /* 0x000000040b087825 */ /* 0x001fe400078e0208 */
[----:B------:R-:W0:Y:S04]  /*0300*/  LDC.64 R10, c[0x4][0x18] ;  /* 0x01000600ff0a7b82 */ /* 0x000e280000000a00 */
[----:B------:R-:W2:Y:S01]  /*0310*/  LDG.E R9, desc[UR4][R8.64] ;  /* 0x0000000408097981 */ /* 0x000ea2000c1e1900 */
[----:B0-----:R-:W-:-:S04]  /*0320*/  IMAD.WIDE.U32 R10, R7, 0x8, R10 ;  /* 0x00000008070a7825 */ /* 0x001fc800078e000a */
[----:B------:R-:W-:-:S05]  /*0330*/  IMAD.WIDE R10, R6, 0x4, R10 ;  /* 0x00000004060a7825 */ /* 0x000fca00078e020a */
[----:B--2---:R0:W-:Y:S02]  /*0340*/  STG.E desc[UR4][R10.64], R9 ;  /* 0x000000090a007986 */ /* 0x0041e4000c101904 */
.L_x_3:
[----:B------:R-:W-:Y:S05]  /*0350*/  BSYNC.RECONVERGENT B0 ;  /* 0x0000000000007941 */ /* 0x000fea0003800200 */
.L_x_2:
[----:B------:R-:W-:Y:S04]  /*0360*/  BSSY.RECONVERGENT B0, `(.L_x_4) ;  /* 0x0000028000007945 */ /* 0x000fe80003800200 */
[----:B------:R-:W-:Y:S05]  /*0370*/  @!P1 BRA `(.L_x_5) ;  /* 0x0000000000989947 */ /* 0x000fea0003800000 */
[----:B--2---:R-:W1:Y:S08]  /*0380*/  LDC.64 R12, c[0x4][0x8] ;  /* 0x01000200ff0c7b82 */ /* 0x004e700000000a00 */
[----:B0-----:R-:W0:Y:S08]  /*0390*/  LDC.64 R8, c[0x4][RZ] ;  /* 0x01000000ff087b82 */ /* 0x001e300000000a00 */
[----:B------:R-:W2:Y:S01]  /*03a0*/  LDC.64 R10, c[0x4][0x20] ;  /* 0x01000800ff0a7b82 */ /* 0x000ea20000000a00 */
[----:B-1----:R-:W-:-:S05]  /*03b0*/  IMAD.WIDE R12, R6, 0x4, R12 ;  /* 0x00000004060c7825 */ /* 0x002fca00078e020c */
[----:B------:R-:W3:Y:S01]  /*03c0*/  LDG.E R15, desc[UR4][R12.64] ;  /* 0x000000040c0f7981 */ /* 0x000ee2000c1e1900 */
[----:B0-----:R-:W-:-:S03]  /*03d0*/  IMAD.WIDE.U32 R16, R7, 0x10, R8 ;  /* 0x0000001007107825 */ /* 0x001fc600078e0008 */
[----:B------:R-:W4:Y:S01]  /*03e0*/  LDG.E R14, desc[UR4][R12.64+0x10] ;  /* 0x000010040c0e7981 */ /* 0x000f22000c1e1900 */
[----:B------:R-:W0:Y:S03]  /*03f0*/  LDC.64 R8, c[0x4][0x10] ;  /* 0x01000400ff087b82 */ /* 0x000e260000000a00 */
[----:B------:R-:W3:Y:S04]  /*0400*/  LDG.E R0, desc[UR4][R16.64] ;  /* 0x0000000410007981 */ /* 0x000ee8000c1e1900 */
[----:B------:R-:W4:Y:S04]  /*0410*/  LDG.E R19, desc[UR4][R16.64+0x4] ;  /* 0x0000040410137981 */ /* 0x000f28000c1e1900 */
[----:B------:R-:W5:Y:S04]  /*0420*/  LDG.E R18, desc[UR4][R12.64+0x20] ;  /* 0x000020040c127981 */ /* 0x000f68000c1e1900 */
[----:B------:R-:W5:Y:S04]  /*0430*/  LDG.E R21, desc[UR4][R16.64+0x8] ;  /* 0x0000080410157981 */ /* 0x000f68000c1e1900 */
[----:B------:R1:W5:Y:S04]  /*0440*/  LDG.E R20, desc[UR4][R12.64+0x30] ;  /* 0x000030040c147981 */ /* 0x000368000c1e1900 */
[----:B------:R-:W5:Y:S01]  /*0450*/  LDG.E R23, desc[UR4][R16.64+0xc] ;  /* 0x00000c0410177981 */ /* 0x000f62000c1e1900 */
[----:B--2---:R-:W-:-:S04]  /*0460*/  IMAD.WIDE.U32 R10, R7, 0x10, R10 ;  /* 0x00000010070a7825 */ /* 0x004fc800078e000a */
[----:B0-----:R-:W-:Y:S01]  /*0470*/  IMAD.WIDE R8, R6, 0x4, R8 ;  /* 0x0000000406087825 */ /* 0x001fe200078e0208 */
[----:B-1----:R-:W0:Y:S03]  /*0480*/  LDC.64 R12, c[0x4][0x28] ;  /* 0x01000a00ff0c7b82 */ /* 0x002e260000000a00 */
[----:B---3--:R-:W-:-:S04]  /*0490*/  FFMA R0, R0, R15, RZ ;  /* 0x0000000f00007223 */ /* 0x008fc800000000ff */
[----:B----4-:R-:W-:Y:S01]  /*04a0*/  FFMA R0, R19, R14, R0 ;  /* 0x0000000e13007223 */ /* 0x010fe20000000000 */
[----:B------:R-:W-:-:S04]  /*04b0*/  IMAD.WIDE R14, R6, 0x4, R10 ;  /* 0x00000004060e7825 */ /* 0x000fc800078e020a */
[----:B-----5:R-:W-:-:S04]  /*04c0*/  FFMA R0, R21, R18, R0 ;  /* 0x0000001215007223 */ /* 0x020fc80000000000 */
[----:B------:R-:W-:-:S05]  /*04d0*/  FFMA R23, R23, R20, R0 ;  /* 0x0000001417177223 */ /* 0x000fca0000000000 */
[----:B------:R1:W-:Y:S04]  /*04e0*/  STG.E desc[UR4][R14.64], R23 ;  /* 0x000000170e007986 */ /* 0x0003e8000c101904 */
[----:B------:R-:W2:Y:S04]  /*04f0*/  LDG.E R0, desc[UR4][R10.64] ;  /* 0x000000040a007981 */ /* 0x000ea8000c1e1900 */
[----:B------:R-:W2:Y:S04]  /*0500*/  LDG.E R17, desc[UR4][R8.64] ;  /* 0x0000000408117981 */ /* 0x000ea8000c1e1900 */
[----:B------:R-:W3:Y:S04]  /*0510*/  LDG.E R19, desc[UR4][R10.64+0x4] ;  /* 0x000004040a137981 */ /* 0x000ee8000c1e1900 */
[----:B------:R-:W3:Y:S04]  /*0520*/  LDG.E R16, desc[UR4][R8.64+0x10] ;  /* 0x0000100408107981 */ /* 0x000ee8000c1e1900 */
[----:B------:R-:W4:Y:S04]  /*0530*/  LDG.E R21, desc[UR4][R10.64+0x8] ;  /* 0x000008040a157981 */ /* 0x000f28000c1e1900 */
[----:B------:R-:W4:Y:S04]  /*0540*/  LDG.E R18, desc[UR4][R8.64+0x20] ;  /* 0x0000200408127981 */ /* 0x000f28000c1e1900 */
[----:B------:R-:W5:Y:S04]  /*0550*/  LDG.E R25, desc[UR4][R10.64+0xc] ;  /* 0x00000c040a197981 */ /* 0x000f68000c1e1900 */
[----:B------:R-:W5:Y:S01]  /*0560*/  LDG.E R20, desc[UR4][R8.64+0x30] ;  /* 0x0000300408147981 */ /* 0x000f62000c1e1900 */
[----:B0-----:R-:W-:-:S04]  /*0570*/  IMAD.WIDE.U32 R12, R7, 0x10, R12 ;  /* 0x00000010070c7825 */ /* 0x001fc800078e000c */
[----:B------:R-:W-:-:S04]  /*0580*/  IMAD.WIDE R12, R6, 0x4, R12 ;  /* 0x00000004060c7825 */ /* 0x000fc800078e020c */
[----:B--2---:R-:W-:-:S04]  /*0590*/  FFMA R0, R0, R17, RZ ;  /* 0x0000001100007223 */ /* 0x004fc800000000ff */
[----:B---3--:R-:W-:-:S04]  /*05a0*/  FFMA R0, R19, R16, R0 ;  /* 0x0000001013007223 */ /* 0x008fc80000000000 */
[----:B----4-:R-:W-:-:S04]  /*05b0*/  FFMA R0, R21, R18, R0 ;  /* 0x0000001215007223 */ /* 0x010fc80000000000 */
[----:B-----5:R-:W-:-:S05]  /*05c0*/  FFMA R25, R25, R20, R0 ;  /* 0x0000001419197223 */ /* 0x020fca0000000000 */
[----:B------:R1:W-:Y:S02]  /*05d0*/  STG.E desc[UR4][R12.64], R25 ;  /* 0x000000190c007986 */ /* 0x0003e4000c101904 */
.L_x_5:
[----:B------:R-:W-:Y:S05]  /*05e0*/  BSYNC.RECONVERGENT B0 ;  /* 0x0000000000007941 */ /* 0x000fea0003800200 */
.L_x_4:
[----:B-12---:R-:W2:Y:S01]  /*05f0*/  @P0 LDG.E R13, desc[UR4][R2.64] ;  /* 0x00000004020d0981 */ /* 0x006ea2000c1e1900 */
[----:B0-----:R-:W0:Y:S03]  /*0600*/  @P0 LDC.64 R10, c[0x4][0x30] ;  /* 0x01000c00ff0a0b82 */ /* 0x001e260000000a00 */
[----:B------:R-:W2:Y:S04]  /*0610*/  @P0 LDG.E R0, desc[UR4][R4.64] ;  /* 0x0000000404000981 */ /* 0x000ea8000c1e1900 */
[----:B------:R-:W3:Y:S01]  /*0620*/  @P0 LDG.E R12, desc[UR4][R2.64+0x8] ;  /* 0x00000804020c0981 */ /* 0x000ee2000c1e1900 */
[----:B------:R-:W1:Y:S03]  /*0630*/  @P1 LDC.64 R8, c[0x4][0x28] ;  /* 0x01000a00ff081b82 */ /* 0x000e660000000a00 */
[----:B------:R-:W3:Y:S04]  /*0640*/  @P0 LDG.E R15, desc[UR4][R4.64+0x4] ;  /* 0x00000404040f0981 */ /* 0x000ee8000c1e1900 */
[----:B------:R-:W4:Y:S04]  /*0650*/  @P0 LDG.E R14, desc[UR4][R2.64+0x10] ;  /* 0x00001004020e0981 */ /* 0x000f28000c1e1900 */
[----:B------:R-:W4:Y:S04]  /*0660*/  @P0 LDG.E R17, desc[UR4][R4.64+0x8] ;  /* 0x0000080404110981 */ /* 0x000f28000c1e1900 */
[----:B------:R5:W4:Y:S04]  /*0670*/  @P0 LDG.E R16, desc[UR4][R2.64+0x18] ;  /* 0x0000180402100981 */ /* 0x000b28000c1e1900 */
[----:B------:R-:W4:Y:S01]  /*0680*/  @P0 LDG.E R19, desc[UR4][R4.64+0xc] ;  /* 0x00000c0404130981 */ /* 0x000f22000c1e1900 */
[----:B0-----:R-:W-:-:S04]  /*0690*/  @P0 IMAD.WIDE.U32 R10, R7, 0x8, R10 ;  /* 0x00000008070a0825 */ /* 0x001fc800078e000a */
[----:B-1----:R-:W-:Y:S01]  /*06a0*/  @P1 IMAD.WIDE.U32 R8, R7, 0x10, R8 ;  /* 0x0000001007081825 */ /* 0x002fe200078e0008 */
[----:B-----5:R-:W0:Y:S03]  /*06b0*/  @P1 LDC.64 R2, c[0x0][0x3a0] ;  /* 0x0000e800ff021b82 */ /* 0x020e260000000a00 */
[----:B------:R-:W-:-:S04]  /*06c0*/  @P0 IMAD.WIDE R10, R6, 0x4, R10 ;  /* 0x00000004060a0825 */ /* 0x000fc800078e020a */
[----:B------:R-:W-:-:S04]  /*06d0*/  @P1 IMAD.WIDE R8, R6, 0x4, R8 ;  /* 0x0000000406081825 */ /* 0x000fc800078e0208 */
[----:B--2---:R-:W-:-:S04]  /*06e0*/  @P0 FFMA R0, R0, R13, RZ ;  /* 0x0000000d00000223 */ /* 0x004fc800000000ff */
[----:B---3--:R-:W-:-:S04]  /*06f0*/  @P0 FFMA R0, R15, R12, R0 ;  /* 0x0000000c0f000223 */ /* 0x008fc80000000000 */
[----:B----4-:R-:W-:-:S04]  /*0700*/  @P0 FFMA R0, R17, R14, R0 ;  /* 0x0000000e11000223 */ /* 0x010fc80000000000 */
[----:B------:R-:W-:-:S05]  /*0710*/  @P0 FFMA R19, R19, R16, R0 ;  /* 0x0000001013130223 */ /* 0x000fca0000000000 */
[----:B------:R1:W-:Y:S04]  /*0720*/  @P0 STG.E desc[UR4][R10.64], R19 ;  /* 0x000000130a000986 */ /* 0x0003e8000c101904 */
[----:B------:R-:W2:Y:S01]  /*0730*/  @P1 LDG.E R9, desc[UR4][R8.64] ;  /* 0x0000000408091981 */ /* 0x000ea2000c1e1900 */
[----:B------:R-:W-:-:S05]  /*0740*/  @P1 LEA R5, R7, R6, 0x2 ;  /* 0x0000000607051211 */ /* 0x000fca00078e10ff */
[----:B0-----:R-:W-:-:S05]  /*0750*/  @P1 IMAD.WIDE R2, R5, 0x4, R2 ;  /* 0x0000000405021825 */ /* 0x001fca00078e0202 */
[----:B--2---:R1:W-:Y:S01]  /*0760*/  @P1 STG.E desc[UR4][R2.64], R9 ;  /* 0x0000000902001986 */ /* 0x0043e2000c101904 */
[----:B------:R-:W-:Y:S05]  /*0770*/  @!P0 EXIT ;  /* 0x000000000000894d */ /* 0x000fea0003800000 */
[----:B-1----:R-:W0:Y:S02]  /*0780*/  LDC.64 R2, c[0x4][0x30] ;  /* 0x01000c00ff027b82 */ /* 0x002e240000000a00 */
[----:B0-----:R-:W-:-:S04]  /*0790*/  IMAD.WIDE.U32 R2, R7, 0x8, R2 ;  /* 0x0000000807027825 */ /* 0x001fc800078e0002 */
[----:B------:R-:W-:Y:S02]  /*07a0*/  IMAD.WIDE R4, R6, 0x4, R2 ;  /* 0x0000000406047825 */ /* 0x000fe400078e0202 */
[----:B------:R-:W0:Y:S04]  /*07b0*/  LDC.64 R2, c[0x0][0x3a8] ;  /* 0x0000ea00ff027b82 */ /* 0x000e280000000a00 */
[----:B------:R-:W2:Y:S01]  /*07c0*/  LDG.E R5, desc[UR4][R4.64] ;  /* 0x0000000404057981 */ /* 0x000ea2000c1e1900 */
[----:B------:R-:W-:-:S05]  /*07d0*/  LEA R7, R7, R6, 0x1 ;  /* 0x0000000607077211 */ /* 0x000fca00078e08ff */
[----:B0-----:R-:W-:-:S05]  /*07e0*/  IMAD.WIDE R2, R7, 0x4, R2 ;  /* 0x0000000407027825 */ /* 0x001fca00078e0202 */
[----:B--2---:R-:W-:Y:S01]  /*07f0*/  STG.E desc[UR4][R2.64], R5 ;  /* 0x0000000502007986 */ /* 0x004fe2000c101904 */
[----:B------:R-:W-:Y:S05]  /*0800*/  EXIT ;  /* 0x000000000000794d */ /* 0x000fea0003800000 */
.L_x_6:
[----:B------:R-:W-:-:S00]  /*0810*/  BRA `(.L_x_6) ;  /* 0xfffffffc00fc7947 */ /* 0x000fc0000383ffff */
[----:B------:R-:W-:-:S00]  /*0820*/  NOP ;  /* 0x0000000000007918 */ /* 0x000fc00000000000 */
        /* <DEDUP_REMOVED lines=13> */
.L_x_7:


//--------------------- .nv.shared.reserved.0     --------------------------
	.section	.nv.shared.reserved.0,"aw",@nobits
	.weak		__nv_reservedSMEM_offset_0_alias
	.size		__nv_reservedSMEM_offset_0_alias, 0, 64
	.other		__nv_reservedSMEM_offset_0_alias,@"STO_CUDA_RESERVED_SHARED STV_DEFAULT"
__nv_reservedSMEM_offset_0_alias:
	.zero		0
	.zero		64


//--------------------- .nv.global                --------------------------
	.section	.nv.global,"aw",@nobits
	.align	4
.nv.global:
	.type		weights,@object
	.size		weights,(w_proj - weights)
weights:
	.zero		32
	.type		w_proj,@object
	.size		w_proj,(w_qb - w_proj)
w_proj:
	.zero		32
	.type		w_qb,@object
	.size		w_qb,(x - w_qb)
w_qb:
	.zero		64
	.type		x,@object
	.size		x,(q_norm - x)
x:
	.zero		64
	.type		q_norm,@object
	.size		q_norm,(w_dq - q_norm)
q_norm:
	.zero		64
	.type		w_dq,@object
	.size		w_dq,(q_out - w_dq)
w_dq:
	.zero		64
	.type		q_out,@object
	.size		q_out,(.L_5 - q_out)
q_out:
	.zero		64
.L_5:


//--------------------- .nv.constant0._Z36mla_indexer_prolog_quant_demo_kernelPfS_S_S_S_S_ --------------------------
	.section	.nv.constant0._Z36mla_indexer_prolog_quant_demo_kernelPfS_S_S_S_S_,"a",@progbits
	.sectionflags	@""
	.align	4
.nv.constant0._Z36mla_indexer_prolog_quant_demo_kernelPfS_S_S_S_S_:
	.zero		944


//--------------------- SYMBOLS --------------------------

	.type		.nv.reservedSmem.offset0,@object
	.size		.nv.reservedSmem.offset0,0x4
